//
// Generated by NVIDIA NVVM Compiler
//
// Compiler Build ID: CL-36424714
// Cuda compilation tools, release 13.0, V13.0.88
// Based on NVVM 20.0.0
//

.version 9.0
.target sm_100
.address_size 64

	// .globl	_Z12helloFromGPUv
.extern .func  (.param .b32 func_retval0) vprintf
(
	.param .b64 vprintf_param_0,
	.param .b64 vprintf_param_1
)
;
.global .align 1 .b8 $str[23] = {72, 101, 108, 108, 111, 32, 87, 111, 114, 108, 100, 32, 102, 114, 111, 109, 32, 71, 80, 85, 33, 10};

.visible .entry _Z12helloFromGPUv()
{
	.reg .b32 	%r<3>;
	.reg .b64 	%rd<3>;

	mov.u64 	%rd1, $str;
	cvta.global.u64 	%rd2, %rd1;
	{ // callseq 0, 0
	.param .b64 param0;
	st.param.b64 	[param0], %rd2;
	.param .b64 param1;
	st.param.b64 	[param1], 0;
	.param .b32 retval0;
	call.uni (retval0), 
	vprintf, 
	(
	param0, 
	param1
	);
	ld.param.b32 	%r1, [retval0];
	} // callseq 0
	ret;

}
	// .globl	_Z9MatrixAddPKfS0_Pfi
.visible .entry _Z9MatrixAddPKfS0_Pfi(
	.param .u64 .ptr .align 1 _Z9MatrixAddPKfS0_Pfi_param_0,
	.param .u64 .ptr .align 1 _Z9MatrixAddPKfS0_Pfi_param_1,
	.param .u64 .ptr .align 1 _Z9MatrixAddPKfS0_Pfi_param_2,
	.param .u32 _Z9MatrixAddPKfS0_Pfi_param_3
)
{
	.reg .pred 	%p<2>;
	.reg .b32 	%r<12>;
	.reg .b32 	%f<4>;
	.reg .b64 	%rd<11>;

	ld.param.u64 	%rd1, [_Z9MatrixAddPKfS0_Pfi_param_0];
	ld.param.u64 	%rd2, [_Z9MatrixAddPKfS0_Pfi_param_1];
	ld.param.u64 	%rd3, [_Z9MatrixAddPKfS0_Pfi_param_2];
	ld.param.u32 	%r3, [_Z9MatrixAddPKfS0_Pfi_param_3];
	mov.u32 	%r4, %ctaid.y;
	mov.u32 	%r5, %ntid.y;
	mov.u32 	%r6, %tid.y;
	mad.lo.s32 	%r1, %r4, %r5, %r6;
	mov.u32 	%r7, %ctaid.x;
	mov.u32 	%r8, %ntid.x;
	mov.u32 	%r9, %tid.x;
	mad.lo.s32 	%r2, %r7, %r8, %r9;
	max.s32 	%r10, %r1, %r2;
	setp.ge.s32 	%p1, %r10, %r3;
	@%p1 bra 	$L__BB1_2;
	cvta.to.global.u64 	%rd4, %rd1;
	cvta.to.global.u64 	%rd5, %rd2;
	cvta.to.global.u64 	%rd6, %rd3;
	mad.lo.s32 	%r11, %r3, %r1, %r2;
	mul.wide.s32 	%rd7, %r11, 4;
	add.s64 	%rd8, %rd4, %rd7;
	ld.global.f32 	%f1, [%rd8];
	add.s64 	%rd9, %rd5, %rd7;
	ld.global.f32 	%f2, [%rd9];
	add.f32 	%f3, %f1, %f2;
	add.s64 	%rd10, %rd6, %rd7;
	st.global.f32 	[%rd10], %f3;
$L__BB1_2:
	ret;

}


// ===== COMPILED SASS (sm_100) =====

	.target	sm_100

	.elftype	@"ET_EXEC"


//--------------------- .note.nv.tkinfo           --------------------------
	.section	.note.nv.tkinfo,"",@"SHT_NOTE"
	.sectionflags	@"SHF_NOTE_NV_TKINFO"
	.tkinfo
        /*0018*/ 	.word	0x00000002
        /*0030*/ 	.string	""
        /*0030*/ 	.string	"ptxas"
        /*0030*/ 	.string	"Cuda compilation tools, release 13.0, V13.0.88"
        /*0030*/ 	.string	"Build cuda_13.0.r13.0/compiler.36424714_0"
        /*0030*/ 	.string	"-arch sm_100 -m 64 "



//--------------------- .note.nv.cuinfo           --------------------------
	.section	.note.nv.cuinfo,"",@"SHT_NOTE"
	.sectionflags	@"SHF_NOTE_NV_CUINFO"
        /*0018*/ 	.short	0x0002
        /*001a*/ 	.short	0x0064
        /*001c*/ 	.short	0x0082
	.zero		2


//--------------------- .nv.info                  --------------------------
	.section	.nv.info,"",@"SHT_CUDA_INFO"
	.align	4


	//----- nvinfo : EIATTR_REGCOUNT
	.align		4
        /*0000*/ 	.byte	0x04, 0x2f
        /*0002*/ 	.short	(.L_2 - .L_1)
	.align		4
.L_1:
        /*0004*/ 	.word	index@(_Z12helloFromGPUv)
        /*0008*/ 	.word	0x00000018


	//----- nvinfo : EIATTR_FRAME_SIZE
	.align		4
.L_2:
        /*000c*/ 	.byte	0x04, 0x11
        /*000e*/ 	.short	(.L_4 - .L_3)
	.align		4
.L_3:
        /*0010*/ 	.word	index@(_Z12helloFromGPUv)
        /*0014*/ 	.word	0x00000000


	//----- nvinfo : EIATTR_REGCOUNT
	.align		4
.L_4:
        /*0018*/ 	.byte	0x04, 0x2f
        /*001a*/ 	.short	(.L_6 - .L_5)
	.align		4
.L_5:
        /*001c*/ 	.word	index@(_Z9MatrixAddPKfS0_Pfi)
        /*0020*/ 	.word	0x0000000c


	//----- nvinfo : EIATTR_FRAME_SIZE
	.align		4
.L_6:
        /*0024*/ 	.byte	0x04, 0x11
        /*0026*/ 	.short	(.L_8 - .L_7)
	.align		4
.L_7:
        /*0028*/ 	.word	index@(_Z9MatrixAddPKfS0_Pfi)
        /*002c*/ 	.word	0x00000000


	//----- nvinfo : EIATTR_MIN_STACK_SIZE
	.align		4
.L_8:
        /*0030*/ 	.byte	0x04, 0x12
        /*0032*/ 	.short	(.L_10 - .L_9)
	.align		4
.L_9:
        /*0034*/ 	.word	index@(_Z9MatrixAddPKfS0_Pfi)
        /*0038*/ 	.word	0x00000000


	//----- nvinfo : EIATTR_MIN_STACK_SIZE
	.align		4
.L_10:
        /*003c*/ 	.byte	0x04, 0x12
        /*003e*/ 	.short	(.L_12 - .L_11)
	.align		4
.L_11:
        /*0040*/ 	.word	index@(_Z12helloFromGPUv)
        /*0044*/ 	.word	0x00000000
.L_12:


//--------------------- .nv.compat                --------------------------
	.section	.nv.compat,"",@"SHT_CUDA_COMPAT_INFO"
	.align	4
        /*0000*/ 	.byte	0x02, 0x09, 0x00, 0x00, 0x02, 0x02, 0x01, 0x00, 0x02, 0x05, 0x05, 0x00, 0x03, 0x07, 0x01, 0x01
        /*0010*/ 	.byte	0x02, 0x03, 0x00, 0x00, 0x02, 0x06, 0x01, 0x00, 0x04, 0x0b, 0x08, 0x00, 0x09, 0x00, 0x00, 0x00
        /*0020*/ 	.byte	0x00, 0x00, 0x00, 0x00


//--------------------- .nv.info._Z9MatrixAddPKfS0_Pfi --------------------------
	.section	.nv.info._Z9MatrixAddPKfS0_Pfi,"",@"SHT_CUDA_INFO"
	.sectionflags	@""
	.align	4


	//----- nvinfo : EIATTR_CUDA_API_VERSION
	.align		4
        /*0000*/ 	.byte	0x04, 0x37
        /*0002*/ 	.short	(.L_14 - .L_13)
.L_13:
        /*0004*/ 	.word	0x00000082


	//----- nvinfo : EIATTR_KPARAM_INFO
	.align		4
.L_14:
        /*0008*/ 	.byte	0x04, 0x17
        /*000a*/ 	.short	(.L_16 - .L_15)
.L_15:
        /*000c*/ 	.word	0x00000000
        /*0010*/ 	.short	0x0003
        /*0012*/ 	.short	0x0018
        /*0014*/ 	.byte	0x00, 0xf0, 0x11, 0x00


	//----- nvinfo : EIATTR_KPARAM_INFO
	.align		4
.L_16:
        /*0018*/ 	.byte	0x04, 0x17
        /*001a*/ 	.short	(.L_18 - .L_17)
.L_17:
        /*001c*/ 	.word	0x00000000
        /*0020*/ 	.short	0x0002
        /*0022*/ 	.short	0x0010
        /*0024*/ 	.byte	0x00, 0xf5, 0x21, 0x00


	//----- nvinfo : EIATTR_KPARAM_INFO
	.align		4
.L_18:
        /*0028*/ 	.byte	0x04, 0x17
        /*002a*/ 	.short	(.L_20 - .L_19)
.L_19:
        /*002c*/ 	.word	0x00000000
        /*0030*/ 	.short	0x0001
        /*0032*/ 	.short	0x0008
        /*0034*/ 	.byte	0x00, 0xf5, 0x21, 0x00


	//----- nvinfo : EIATTR_KPARAM_INFO
	.align		4
.L_20:
        /*0038*/ 	.byte	0x04, 0x17
        /*003a*/ 	.short	(.L_22 - .L_21)
.L_21:
        /*003c*/ 	.word	0x00000000
        /*0040*/ 	.short	0x0000
        /*0042*/ 	.short	0x0000
        /*0044*/ 	.byte	0x00, 0xf5, 0x21, 0x00


	//----- nvinfo : EIATTR_SPARSE_MMA_MASK
	.align		4
.L_22:
        /*0048*/ 	.byte	0x03, 0x50
        /*004a*/ 	.short	0x0000


	//----- nvinfo : EIATTR_MAXREG_COUNT
	.align		4
        /*004c*/ 	.byte	0x03, 0x1b
        /*004e*/ 	.short	0x00ff


	//----- nvinfo : EIATTR_MERCURY_ISA_VERSION
	.align		4
        /*0050*/ 	.byte	0x03, 0x5f
        /*0052*/ 	.short	0x0101


	//----- nvinfo : EIATTR_VRC_CTA_INIT_COUNT
	.align		4
        /*0054*/ 	.byte	0x02, 0x4a
	.zero		1
	.zero		1


	//----- nvinfo : EIATTR_EXIT_INSTR_OFFSETS
	.align		4
        /*0058*/ 	.byte	0x04, 0x1c
        /*005a*/ 	.short	(.L_24 - .L_23)


	//   ....[0]....
.L_23:
        /*005c*/ 	.word	0x000000c0


	//   ....[1]....
        /*0060*/ 	.word	0x00000190


	//----- nvinfo : EIATTR_CBANK_PARAM_SIZE
	.align		4
.L_24:
        /*0064*/ 	.byte	0x03, 0x19
        /*0066*/ 	.short	0x001c


	//----- nvinfo : EIATTR_PARAM_CBANK
	.align		4
        /*0068*/ 	.byte	0x04, 0x0a
        /*006a*/ 	.short	(.L_26 - .L_25)
	.align		4
.L_25:
        /*006c*/ 	.word	index@(.nv.constant0._Z9MatrixAddPKfS0_Pfi)
        /*0070*/ 	.short	0x0380
        /*0072*/ 	.short	0x001c


	//----- nvinfo : EIATTR_SW_WAR
	.align		4
.L_26:
        /*0074*/ 	.byte	0x04, 0x36
        /*0076*/ 	.short	(.L_28 - .L_27)
.L_27:
        /*0078*/ 	.word	0x00000008
.L_28:


//--------------------- .nv.info._Z12helloFromGPUv --------------------------
	.section	.nv.info._Z12helloFromGPUv,"",@"SHT_CUDA_INFO"
	.sectionflags	@""
	.align	4


	//----- nvinfo : EIATTR_CUDA_API_VERSION
	.align		4
        /*0000*/ 	.byte	0x04, 0x37
        /*0002*/ 	.short	(.L_30 - .L_29)
.L_29:
        /*0004*/ 	.word	0x00000082


	//----- nvinfo : EIATTR_SPARSE_MMA_MASK
	.align		4
.L_30:
        /*0008*/ 	.byte	0x03, 0x50
        /*000a*/ 	.short	0x0000


	//----- nvinfo : EIATTR_MAXREG_COUNT
	.align		4
        /*000c*/ 	.byte	0x03, 0x1b
        /*000e*/ 	.short	0x00ff


	//----- nvinfo : EIATTR_EXTERNS
	.align		4
        /*0010*/ 	.byte	0x04, 0x0f
        /*0012*/ 	.short	(.L_32 - .L_31)


	//   ....[0]....
	.align		4
.L_31:
        /*0014*/ 	.word	index@(vprintf)


	//----- nvinfo : EIATTR_MERCURY_ISA_VERSION
	.align		4
.L_32:
        /*0018*/ 	.byte	0x03, 0x5f
        /*001a*/ 	.short	0x0101


	//----- nvinfo : EIATTR_VRC_CTA_INIT_COUNT
	.align		4
        /*001c*/ 	.byte	0x02, 0x4a
	.zero		1
	.zero		1


	//----- nvinfo : EIATTR_SYSCALL_OFFSETS
	.align		4
        /*0020*/ 	.byte	0x04, 0x46
        /*0022*/ 	.short	(.L_34 - .L_33)


	//   ....[0]....
.L_33:
        /*0024*/ 	.word	0x00000080


	//----- nvinfo : EIATTR_EXIT_INSTR_OFFSETS
	.align		4
.L_34:
        /*0028*/ 	.byte	0x04, 0x1c
        /*002a*/ 	.short	(.L_36 - .L_35)


	//   ....[0]....
.L_35:
        /*002c*/ 	.word	0x00000090


	//----- nvinfo : EIATTR_SW_WAR
	.align		4
.L_36:
        /*0030*/ 	.byte	0x04, 0x36
        /*0032*/ 	.short	(.L_38 - .L_37)
.L_37:
        /*0034*/ 	.word	0x00000008
.L_38:


//--------------------- .nv.callgraph             --------------------------
	.section	.nv.callgraph,"",@"SHT_CUDA_CALLGRAPH"
	.align	4
	.sectionentsize	8
	.align		4
        /*0000*/ 	.word	0x00000000
	.align		4
        /*0004*/ 	.word	0xffffffff
	.align		4
        /*0008*/ 	.word	index@(_Z12helloFromGPUv)
	.align		4
        /*000c*/ 	.word	index@(vprintf)
	.align		4
        /*0010*/ 	.word	0x00000000
	.align		4
        /*0014*/ 	.word	0xfffffffe
	.align		4
        /*0018*/ 	.word	0x00000000
	.align		4
        /*001c*/ 	.word	0xfffffffd
	.align		4
        /*0020*/ 	.word	0x00000000
	.align		4
        /*0024*/ 	.word	0xfffffffc


//--------------------- .nv.constant4             --------------------------
	.section	.nv.constant4,"a",@progbits
	.align	8
	.align		8
.nv.constant4:
        /*0000*/ 	.dword	$str
	.align		8
        /*0008*/ 	.dword	vprintf


//--------------------- .text._Z9MatrixAddPKfS0_Pfi --------------------------
	.section	.text._Z9MatrixAddPKfS0_Pfi,"ax",@progbits
	.align	128
        .global         _Z9MatrixAddPKfS0_Pfi
        .type           _Z9MatrixAddPKfS0_Pfi,@function
        .size           _Z9MatrixAddPKfS0_Pfi,(.L_x_3 - _Z9MatrixAddPKfS0_Pfi)
        .other          _Z9MatrixAddPKfS0_Pfi,@"STO_CUDA_ENTRY STV_DEFAULT"
_Z9MatrixAddPKfS0_Pfi:
.text._Z9MatrixAddPKfS0_Pfi:
[----:B------:R-:W-:Y:S01]  /*0000*/  LDC R1, c[0x0][0x37c] ;  /* 0x0000df00ff017b82 */ /* 0x000fe20000000800 */
[----:B------:R-:W0:Y:S07]  /*0010*/  S2R R3, SR_TID.Y ;  /* 0x0000000000037919 */ /* 0x000e2e0000002200 */
[----:B------:R-:W0:Y:S01]  /*0020*/  LDC R0, c[0x0][0x364] ;  /* 0x0000d900ff007b82 */ /* 0x000e220000000800 */
[----:B------:R-:W1:Y:S01]  /*0030*/  LDCU UR6, c[0x0][0x398] ;  /* 0x00007300ff0677ac */ /* 0x000e620008000800 */
[----:B------:R-:W2:Y:S06]  /*0040*/  S2R R2, SR_TID.X ;  /* 0x0000000000027919 */ /* 0x000eac0000002100 */
[----:B------:R-:W0:Y:S08]  /*0050*/  S2UR UR4, SR_CTAID.Y ;  /* 0x00000000000479c3 */ /* 0x000e300000002600 */
[----:B------:R-:W2:Y:S08]  /*0060*/  S2UR UR5, SR_CTAID.X ;  /* 0x00000000000579c3 */ /* 0x000eb00000002500 */
[----:B------:R-:W2:Y:S01]  /*0070*/  LDC R7, c[0x0][0x360] ;  /* 0x0000d800ff077b82 */ /* 0x000ea20000000800 */
[----:B0-----:R-:W-:-:S02]  /*0080*/  IMAD R0, R0, UR4, R3 ;  /* 0x0000000400007c24 */ /* 0x001fc4000f8e0203 */
[----:B--2---:R-:W-:-:S05]  /*0090*/  IMAD R7, R7, UR5, R2 ;  /* 0x0000000507077c24 */ /* 0x004fca000f8e0202 */
[----:B------:R-:W-:-:S04]  /*00a0*/  VIMNMX R2, PT, PT, R0, R7, !PT ;  /* 0x0000000700027248 */ /* 0x000fc80007fe0100 */
[----:B-1----:R-:W-:-:S13]  /*00b0*/  ISETP.GE.AND P0, PT, R2, UR6, PT ;  /* 0x0000000602007c0c */ /* 0x002fda000bf06270 */
[----:B------:R-:W-:Y:S05]  /*00c0*/  @P0 EXIT ;  /* 0x000000000000094d */ /* 0x000fea0003800000 */
[----:B------:R-:W0:Y:S01]  /*00d0*/  LDC.64 R2, c[0x0][0x380] ;  /* 0x0000e000ff027b82 */ /* 0x000e220000000a00 */
[----:B------:R-:W1:Y:S01]  /*00e0*/  LDCU.64 UR4, c[0x0][0x358] ;  /* 0x00006b00ff0477ac */ /* 0x000e620008000a00 */
[----:B------:R-:W-:-:S06]  /*00f0*/  IMAD R9, R0, UR6, R7 ;  /* 0x0000000600097c24 */ /* 0x000fcc000f8e0207 */
[----:B------:R-:W2:Y:S08]  /*0100*/  LDC.64 R4, c[0x0][0x388] ;  /* 0x0000e200ff047b82 */ /* 0x000eb00000000a00 */
[----:B------:R-:W3:Y:S01]  /*0110*/  LDC.64 R6, c[0x0][0x390] ;  /* 0x0000e400ff067b82 */ /* 0x000ee20000000a00 */
[----:B0-----:R-:W-:-:S06]  /*0120*/  IMAD.WIDE R2, R9, 0x4, R2 ;  /* 0x0000000409027825 */ /* 0x001fcc00078e0202 */
[----:B-1----:R-:W4:Y:S01]  /*0130*/  LDG.E R2, desc[UR4][R2.64] ;  /* 0x0000000402027981 */ /* 0x002f22000c1e1900 */
[----:B--2---:R-:W-:-:S06]  /*0140*/  IMAD.WIDE R4, R9, 0x4, R4 ;  /* 0x0000000409047825 */ /* 0x004fcc00078e0204 */
[----:B------:R-:W4:Y:S01]  /*0150*/  LDG.E R5, desc[UR4][R4.64] ;  /* 0x0000000404057981 */ /* 0x000f22000c1e1900 */
[----:B---3--:R-:W-:-:S04]  /*0160*/  IMAD.WIDE R6, R9, 0x4, R6 ;  /* 0x0000000409067825 */ /* 0x008fc800078e0206 */
[----:B----4-:R-:W-:-:S05]  /*0170*/  FADD R9, R2, R5 ;  /* 0x0000000502097221 */ /* 0x010fca0000000000 */
[----:B------:R-:W-:Y:S01]  /*0180*/  STG.E desc[UR4][R6.64], R9 ;  /* 0x0000000906007986 */ /* 0x000fe2000c101904 */
[----:B------:R-:W-:Y:S05]  /*0190*/  EXIT ;  /* 0x000000000000794d */ /* 0x000fea0003800000 */
.L_x_0:
[----:B------:R-:W-:-:S00]  /*01a0*/  BRA `(.L_x_0) ;  /* 0xfffffffc00fc7947 */ /* 0x000fc0000383ffff */
[----:B------:R-:W-:-:S00]  /*01b0*/  NOP ;  /* 0x0000000000007918 */ /* 0x000fc00000000000 */
        /* <DEDUP_REMOVED lines=12> */
.L_x_3:


//--------------------- .text._Z12helloFromGPUv   --------------------------
	.section	.text._Z12helloFromGPUv,"ax",@progbits
	.align	128
        .global         _Z12helloFromGPUv
        .type           _Z12helloFromGPUv,@function
        .size           _Z12helloFromGPUv,(.L_x_4 - _Z12helloFromGPUv)
        .other          _Z12helloFromGPUv,@"STO_CUDA_ENTRY STV_DEFAULT"
_Z12helloFromGPUv:
.text._Z12helloFromGPUv:
[----:B------:R-:W0:Y:S01]  /*0000*/  LDC R1, c[0x0][0x37c] ;  /* 0x0000df00ff017b82 */ /* 0x000e220000000800 */
[----:B------:R-:W-:Y:S01]  /*0010*/  MOV R0, 0x8 ;  /* 0x0000000800007802 */ /* 0x000fe20000000f00 */
[----:B------:R-:W1:Y:S01]  /*0020*/  LDCU.64 UR4, c[0x4][URZ] ;  /* 0x01000000ff0477ac */ /* 0x000e620008000a00 */
[----:B------:R-:W-:-:S05]  /*0030*/  CS2R R6, SRZ ;  /* 0x0000000000067805 */ /* 0x000fca000001ff00 */
[----:B------:R2:W3:Y:S01]  /*0040*/  LDC.64 R2, c[0x4][R0] ;  /* 0x0100000000027b82 */ /* 0x0004e20000000a00 */
[----:B-1----:R-:W-:Y:S02]  /*0050*/  IMAD.U32 R4, RZ, RZ, UR4 ;  /* 0x00000004ff047e24 */ /* 0x002fe4000f8e00ff */
[----:B--2---:R-:W-:-:S07]  /*0060*/  IMAD.U32 R5, RZ, RZ, UR5 ;  /* 0x00000005ff057e24 */ /* 0x004fce000f8e00ff */
[----:B------:R-:W-:-:S07]  /*0070*/  LEPC R20, `(.L_x_1) ;  /* 0x000000001014794e */ /* 0x000fce0000000000 */
[----:B0--3--:R-:W-:Y:S05]  /*0080*/  CALL.ABS.NOINC R2 ;  /* 0x0000000002007343 */ /* 0x009fea0003c00000 */
.L_x_1:
[----:B------:R-:W-:Y:S05]  /*0090*/  EXIT ;  /* 0x000000000000794d */ /* 0x000fea0003800000 */
.L_x_2:
        /* <DEDUP_REMOVED lines=14> */
.L_x_4:


//--------------------- .nv.global.init           --------------------------
	.section	.nv.global.init,"aw",@progbits
.nv.global.init:
	.type		$str,@object
	.size		$str,(.L_0 - $str)
$str:
        /*0000*/ 	.byte	0x48, 0x65, 0x6c, 0x6c, 0x6f, 0x20, 0x57, 0x6f, 0x72, 0x6c, 0x64, 0x20, 0x66, 0x72, 0x6f, 0x6d
        /*0010*/ 	.byte	0x20, 0x47, 0x50, 0x55, 0x21, 0x0a, 0x00
.L_0:


//--------------------- .nv.shared.reserved.0     --------------------------
	.section	.nv.shared.reserved.0,"aw",@nobits
	.weak		__nv_reservedSMEM_offset_0_alias
	.size		__nv_reservedSMEM_offset_0_alias, 0, 64
	.other		__nv_reservedSMEM_offset_0_alias,@"STO_CUDA_RESERVED_SHARED STV_DEFAULT"
__nv_reservedSMEM_offset_0_alias:
	.zero		0
	.zero		64


//--------------------- .nv.constant0._Z9MatrixAddPKfS0_Pfi --------------------------
	.section	.nv.constant0._Z9MatrixAddPKfS0_Pfi,"a",@progbits
	.sectionflags	@""
	.align	4
.nv.constant0._Z9MatrixAddPKfS0_Pfi:
	.zero		924


//--------------------- .nv.constant0._Z12helloFromGPUv --------------------------
	.section	.nv.constant0._Z12helloFromGPUv,"a",@progbits
	.sectionflags	@""
	.align	4
.nv.constant0._Z12helloFromGPUv:
	.zero		896


//--------------------- SYMBOLS --------------------------

	.type		.nv.reservedSmem.offset0,@object
	.size		.nv.reservedSmem.offset0,0x4
	.type		vprintf,@function
